	.headerflags	@"EF_CUDA_TEXMODE_UNIFIED EF_CUDA_64BIT_ADDRESS EF_CUDA_ACCELERATORS EF_CUDA_SM90 EF_CUDA_VIRTUAL_SM(EF_CUDA_SM90)"
	.elftype	@"ET_EXEC"


//--------------------- .nv.info                  --------------------------
	.section	.nv.info,"",@"SHT_CUDA_INFO"
	.align	4


	//----- nvinfo : EIATTR_REGCOUNT
	.align		4
        /*0000*/ 	.byte	0x04, 0x2f
        /*0002*/ 	.short	(.L_1 - .L_0)
	.align		4
.L_0:
        /*0004*/ 	.word	index@(triton_poi_fused__to_copy_46)
        /*0008*/ 	.word	0x0000000a


	//----- nvinfo : EIATTR_MIN_STACK_SIZE
	.align		4
.L_1:
        /*000c*/ 	.byte	0x04, 0x12
        /*000e*/ 	.short	(.L_3 - .L_2)
	.align		4
.L_2:
        /*0010*/ 	.word	index@(triton_poi_fused__to_copy_46)
        /*0014*/ 	.word	0x00000000


	//----- nvinfo : EIATTR_FRAME_SIZE
	.align		4
.L_3:
        /*0018*/ 	.byte	0x04, 0x11
        /*001a*/ 	.short	(.L_5 - .L_4)
	.align		4
.L_4:
        /*001c*/ 	.word	index@(triton_poi_fused__to_copy_46)
        /*0020*/ 	.word	0x00000000


	//----- nvinfo : EIATTR_MIN_STACK_SIZE
	.align		4
.L_5:
        /*0024*/ 	.byte	0x04, 0x12
        /*0026*/ 	.short	(.L_7 - .L_6)
	.align		4
.L_6:
        /*0028*/ 	.word	index@(triton_poi_fused__to_copy_46)
        /*002c*/ 	.word	0x00000000
.L_7:


//--------------------- .nv.info.triton_poi_fused__to_copy_46 --------------------------
	.section	.nv.info.triton_poi_fused__to_copy_46,"",@"SHT_CUDA_INFO"
	.sectionflags	@""
	.align	4


	//----- nvinfo : EIATTR_CUDA_API_VERSION
	.align		4
        /*0000*/ 	.byte	0x04, 0x37
        /*0002*/ 	.short	(.L_9 - .L_8)
.L_8:
        /*0004*/ 	.word	0x0000007c


	//----- nvinfo : EIATTR_KPARAM_INFO
	.align		4
.L_9:
        /*0008*/ 	.byte	0x04, 0x17
        /*000a*/ 	.short	(.L_11 - .L_10)
.L_10:
        /*000c*/ 	.word	0x00000000
        /*0010*/ 	.short	0x0001
        /*0012*/ 	.short	0x0008
        /*0014*/ 	.byte	0x00, 0xf0, 0x11, 0x00


	//----- nvinfo : EIATTR_KPARAM_INFO
	.align		4
.L_11:
        /*0018*/ 	.byte	0x04, 0x17
        /*001a*/ 	.short	(.L_13 - .L_12)
.L_12:
        /*001c*/ 	.word	0x00000000
        /*0020*/ 	.short	0x0000
        /*0022*/ 	.short	0x0000
        /*0024*/ 	.byte	0x00, 0xf4, 0x21, 0x00


	//----- nvinfo : EIATTR_SPARSE_MMA_MASK
	.align		4
.L_13:
        /*0028*/ 	.byte	0x03, 0x50
        /*002a*/ 	.short	0x0000


	//----- nvinfo : EIATTR_MAXREG_COUNT
	.align		4
        /*002c*/ 	.byte	0x03, 0x1b
        /*002e*/ 	.short	0x00ff


	//----- nvinfo : EIATTR_EXIT_INSTR_OFFSETS
	.align		4
        /*0030*/ 	.byte	0x04, 0x1c
        /*0032*/ 	.short	(.L_15 - .L_14)


	//   ....[0]....
.L_14:
        /*0034*/ 	.word	0x00000170


	//   ....[1]....
        /*0038*/ 	.word	0x000001a0


	//----- nvinfo : EIATTR_REQNTID
	.align		4
.L_15:
        /*003c*/ 	.byte	0x04, 0x10
        /*003e*/ 	.short	(.L_17 - .L_16)
.L_16:
        /*0040*/ 	.word	0x00000080
        /*0044*/ 	.word	0x00000001
        /*0048*/ 	.word	0x00000001


	//----- nvinfo : EIATTR_CBANK_PARAM_SIZE
	.align		4
.L_17:
        /*004c*/ 	.byte	0x03, 0x19
        /*004e*/ 	.short	0x000c


	//----- nvinfo : EIATTR_PARAM_CBANK
	.align		4
        /*0050*/ 	.byte	0x04, 0x0a
        /*0052*/ 	.short	(.L_19 - .L_18)
	.align		4
.L_18:
        /*0054*/ 	.word	index@(.nv.constant0.triton_poi_fused__to_copy_46)
        /*0058*/ 	.short	0x0210
        /*005a*/ 	.short	0x000c


	//----- nvinfo : EIATTR_SW_WAR
	.align		4
.L_19:
        /*005c*/ 	.byte	0x04, 0x36
        /*005e*/ 	.short	(.L_21 - .L_20)
.L_20:
        /*0060*/ 	.word	0x00000008
.L_21:


//--------------------- .nv.callgraph             --------------------------
	.section	.nv.callgraph,"",@"SHT_CUDA_CALLGRAPH"
	.align	4
	.sectionentsize	8
	.align		4
        /*0000*/ 	.word	0x00000000
	.align		4
        /*0004*/ 	.word	0xffffffff
	.align		4
        /*0008*/ 	.word	0x00000000
	.align		4
        /*000c*/ 	.word	0xfffffffe
	.align		4
        /*0010*/ 	.word	0x00000000
	.align		4
        /*0014*/ 	.word	0xfffffffd
	.align		4
        /*0018*/ 	.word	0x00000000
	.align		4
        /*001c*/ 	.word	0xfffffffc


//--------------------- .text.triton_poi_fused__to_copy_46 --------------------------
	.section	.text.triton_poi_fused__to_copy_46,"ax",@progbits
	.align	128
        .global         triton_poi_fused__to_copy_46
        .type           triton_poi_fused__to_copy_46,@function
        .size           triton_poi_fused__to_copy_46,(.L_x_1 - triton_poi_fused__to_copy_46)
        .other          triton_poi_fused__to_copy_46,@"STO_CUDA_ENTRY STV_DEFAULT"
triton_poi_fused__to_copy_46:
.text.triton_poi_fused__to_copy_46:
[----:B------:R-:W0:Y:S02]  /*0000*/  LDC R1, c[0x0][0x28] ;  /* 0x00000a00ff017b82 */ /* 0x000e240000000800 */
[----:B------:R-:W1:Y:S01]  /*0010*/  S2R R0, SR_TID.X ;  /* 0x0000000000007919 */ /* 0x000e620000002100 */
[----:B------:R-:W-:Y:S01]  /*0020*/  IMAD.MOV.U32 R7, RZ, RZ, 0x3e0fb824 ;  /* 0x3e0fb824ff077424 */ /* 0x000fe200078e00ff */
[----:B------:R-:W2:Y:S01]  /*0030*/  S2R R5, SR_CTAID.X ;  /* 0x0000000000057919 */ /* 0x000ea20000002500 */
[----:B-1----:R-:W-:-:S05]  /*0040*/  IMAD.SHL.U32 R0, R0, 0x2, RZ ;  /* 0x0000000200007824 */ /* 0x002fca00078e00ff */
[----:B------:R-:W-:-:S05]  /*0050*/  LOP3.LUT R0, R0, 0xfe, RZ, 0xc0, !PT ;  /* 0x000000fe00007812 */ /* 0x000fca00078ec0ff */
[----:B--2---:R-:W-:-:S05]  /*0060*/  IMAD R5, R5, 0x100, R0 ;  /* 0x0000010005057824 */ /* 0x004fca00078e0200 */
[----:B------:R-:W-:Y:S02]  /*0070*/  IADD3 R0, R5, 0x1, RZ ;  /* 0x0000000105007810 */ /* 0x000fe40007ffe0ff */
[----:B------:R-:W-:Y:S02]  /*0080*/  I2FP.F32.S32 R2, R5 ;  /* 0x0000000500027245 */ /* 0x000fe40000201400 */
[----:B------:R-:W-:Y:S02]  /*0090*/  I2FP.F32.S32 R0, R0 ;  /* 0x0000000000007245 */ /* 0x000fe40000201400 */
[----:B------:R-:W-:Y:S01]  /*00a0*/  ISETP.GE.AND P0, PT, R5, 0xe4, PT ;  /* 0x000000e40500780c */ /* 0x000fe20003f06270 */
[----:B------:R-:W-:Y:S02]  /*00b0*/  FADD R2, R2, 0.5 ;  /* 0x3f00000002027421 */ /* 0x000fe40000000000 */
[----:B------:R-:W-:Y:S02]  /*00c0*/  FADD R0, R0, 0.5 ;  /* 0x3f00000000007421 */ /* 0x000fe40000000000 */
[----:B------:R-:W-:-:S02]  /*00d0*/  FFMA R4, R2, R7, -0.5 ;  /* 0xbf00000002047423 */ /* 0x000fc40000000007 */
[----:B------:R-:W1:Y:S01]  /*00e0*/  LDC.64 R2, c[0x0][0x210] ;  /* 0x00008400ff027b82 */ /* 0x000e620000000a00 */
[----:B------:R-:W-:Y:S02]  /*00f0*/  FFMA R0, R0, R7, -0.5 ;  /* 0xbf00000000007423 */ /* 0x000fe40000000007 */
[----:B------:R-:W-:-:S03]  /*0100*/  FMNMX R4, RZ, R4, !PT ;  /* 0x00000004ff047209 */ /* 0x000fc60007800000 */
[----:B------:R-:W-:-:S03]  /*0110*/  FMNMX R0, RZ, R0, !PT ;  /* 0x00000000ff007209 */ /* 0x000fc60007800000 */
[----:B------:R-:W2:Y:S08]  /*0120*/  F2I.TRUNC.NTZ R4, R4 ;  /* 0x0000000400047305 */ /* 0x000eb0000020f100 */
[----:B------:R-:W3:Y:S01]  /*0130*/  F2I.TRUNC.NTZ R6, R0 ;  /* 0x0000000000067305 */ /* 0x000ee2000020f100 */
[----:B-1----:R-:W-:Y:S01]  /*0140*/  IMAD.WIDE R2, R5, 0x8, R2 ;  /* 0x0000000805027825 */ /* 0x002fe200078e0202 */
[----:B--2---:R-:W-:-:S02]  /*0150*/  SHF.R.S32.HI R5, RZ, 0x1f, R4 ;  /* 0x0000001fff057819 */ /* 0x004fc40000011404 */
[----:B---3--:R-:W-:Y:S01]  /*0160*/  SHF.R.S32.HI R7, RZ, 0x1f, R6 ;  /* 0x0000001fff077819 */ /* 0x008fe20000011406 */
[----:B------:R-:W-:Y:S06]  /*0170*/  @P0 EXIT ;  /* 0x000000000000094d */ /* 0x000fec0003800000 */
[----:B------:R-:W-:Y:S02]  /*0180*/  ULDC.64 UR4, c[0x0][0x208] ;  /* 0x0000820000047ab9 */ /* 0x000fe40000000a00 */
[----:B------:R-:W-:Y:S01]  /*0190*/  STG.E.128 desc[UR4][R2.64], R4 ;  /* 0x0000000402007986 */ /* 0x000fe2000c101d04 */
[----:B------:R-:W-:Y:S05]  /*01a0*/  EXIT ;  /* 0x000000000000794d */ /* 0x000fea0003800000 */
.L_x_0:
[----:B------:R-:W-:-:S00]  /*01b0*/  BRA `(.L_x_0) ;  /* 0xfffffffc00fc7947 */ /* 0x000fc0000383ffff */
[----:B------:R-:W-:-:S00]  /*01c0*/  NOP ;  /* 0x0000000000007918 */ /* 0x000fc00000000000 */
        /* <DEDUP_REMOVED lines=11> */
.L_x_1:


//--------------------- .nv.constant0.triton_poi_fused__to_copy_46 --------------------------
	.section	.nv.constant0.triton_poi_fused__to_copy_46,"a",@progbits
	.sectionflags	@""
	.align	4
.nv.constant0.triton_poi_fused__to_copy_46:
	.zero		540
